//
// Generated by NVIDIA NVVM Compiler
//
// Compiler Build ID: CL-36424714
// Cuda compilation tools, release 13.0, V13.0.88
// Based on NVVM 20.0.0
//

.version 9.0
.target sm_100
.address_size 64

	// .globl	_Z13conv2d_kernelPfS_S_iiiiii

.visible .entry _Z13conv2d_kernelPfS_S_iiiiii(
	.param .u64 .ptr .align 1 _Z13conv2d_kernelPfS_S_iiiiii_param_0,
	.param .u64 .ptr .align 1 _Z13conv2d_kernelPfS_S_iiiiii_param_1,
	.param .u64 .ptr .align 1 _Z13conv2d_kernelPfS_S_iiiiii_param_2,
	.param .u32 _Z13conv2d_kernelPfS_S_iiiiii_param_3,
	.param .u32 _Z13conv2d_kernelPfS_S_iiiiii_param_4,
	.param .u32 _Z13conv2d_kernelPfS_S_iiiiii_param_5,
	.param .u32 _Z13conv2d_kernelPfS_S_iiiiii_param_6,
	.param .u32 _Z13conv2d_kernelPfS_S_iiiiii_param_7,
	.param .u32 _Z13conv2d_kernelPfS_S_iiiiii_param_8
)
{
	.reg .pred 	%p<16>;
	.reg .b32 	%r<69>;
	.reg .b32 	%f<71>;
	.reg .b64 	%rd<54>;

	ld.param.u64 	%rd7, [_Z13conv2d_kernelPfS_S_iiiiii_param_0];
	ld.param.u64 	%rd8, [_Z13conv2d_kernelPfS_S_iiiiii_param_2];
	ld.param.u32 	%r24, [_Z13conv2d_kernelPfS_S_iiiiii_param_4];
	ld.param.u32 	%r28, [_Z13conv2d_kernelPfS_S_iiiiii_param_5];
	ld.param.u32 	%r25, [_Z13conv2d_kernelPfS_S_iiiiii_param_6];
	ld.param.u32 	%r26, [_Z13conv2d_kernelPfS_S_iiiiii_param_7];
	ld.param.u32 	%r27, [_Z13conv2d_kernelPfS_S_iiiiii_param_8];
	cvta.to.global.u64 	%rd1, %rd8;
	cvta.to.global.u64 	%rd2, %rd7;
	sub.s32 	%r29, %r28, %r26;
	div.s32 	%r30, %r29, %r27;
	sub.s32 	%r31, %r25, %r26;
	div.s32 	%r32, %r31, %r27;
	mov.u32 	%r33, %ctaid.y;
	mov.u32 	%r34, %ntid.y;
	mov.u32 	%r35, %tid.y;
	mad.lo.s32 	%r2, %r33, %r34, %r35;
	mov.u32 	%r36, %ctaid.x;
	mov.u32 	%r37, %ntid.x;
	mov.u32 	%r38, %tid.x;
	mad.lo.s32 	%r39, %r36, %r37, %r38;
	mov.u32 	%r40, %ctaid.z;
	mov.u32 	%r41, %ntid.z;
	mov.u32 	%r42, %tid.z;
	mad.lo.s32 	%r4, %r40, %r41, %r42;
	setp.gt.s32 	%p1, %r2, %r30;
	setp.gt.s32 	%p2, %r39, %r32;
	or.pred  	%p3, %p1, %p2;
	setp.ge.s32 	%p4, %r4, %r24;
	or.pred  	%p5, %p4, %p3;
	@%p5 bra 	$L__BB0_16;
	setp.lt.s32 	%p6, %r26, 1;
	mov.f32 	%f69, 0f00000000;
	@%p6 bra 	$L__BB0_15;
	ld.param.u32 	%r61, [_Z13conv2d_kernelPfS_S_iiiiii_param_8];
	mul.lo.s32 	%r5, %r61, %r39;
	and.b32  	%r6, %r26, 7;
	and.b32  	%r7, %r26, 2147483640;
	neg.s32 	%r8, %r7;
	shl.b32 	%r9, %r24, 3;
	mov.f32 	%f69, 0f00000000;
	mov.b32 	%r63, 0;
	mul.wide.s32 	%rd38, %r24, 4;
$L__BB0_3:
	ld.param.u32 	%r62, [_Z13conv2d_kernelPfS_S_iiiiii_param_8];
	setp.lt.u32 	%p7, %r26, 8;
	mad.lo.s32 	%r45, %r62, %r2, %r63;
	mad.lo.s32 	%r11, %r45, %r25, %r5;
	mul.lo.s32 	%r12, %r63, %r26;
	mov.b32 	%r67, 0;
	@%p7 bra 	$L__BB0_6;
	mad.lo.s32 	%r64, %r24, %r11, %r4;
	mul.wide.u32 	%rd9, %r12, 4;
	add.s64 	%rd10, %rd1, %rd9;
	add.s64 	%rd53, %rd10, 16;
	mov.u32 	%r65, %r8;
$L__BB0_5:
	.pragma "nounroll";
	mul.wide.s32 	%rd11, %r64, 4;
	add.s64 	%rd12, %rd2, %rd11;
	ld.global.f32 	%f18, [%rd12];
	ld.global.f32 	%f19, [%rd53+-16];
	fma.rn.f32 	%f20, %f18, %f19, %f69;
	mul.wide.s32 	%rd13, %r24, 4;
	add.s64 	%rd14, %rd12, %rd13;
	ld.global.f32 	%f21, [%rd14];
	ld.global.f32 	%f22, [%rd53+-12];
	fma.rn.f32 	%f23, %f21, %f22, %f20;
	add.s64 	%rd15, %rd14, %rd13;
	ld.global.f32 	%f24, [%rd15];
	ld.global.f32 	%f25, [%rd53+-8];
	fma.rn.f32 	%f26, %f24, %f25, %f23;
	add.s64 	%rd16, %rd15, %rd13;
	ld.global.f32 	%f27, [%rd16];
	ld.global.f32 	%f28, [%rd53+-4];
	fma.rn.f32 	%f29, %f27, %f28, %f26;
	add.s64 	%rd17, %rd16, %rd13;
	ld.global.f32 	%f30, [%rd17];
	ld.global.f32 	%f31, [%rd53];
	fma.rn.f32 	%f32, %f30, %f31, %f29;
	add.s64 	%rd18, %rd17, %rd13;
	ld.global.f32 	%f33, [%rd18];
	ld.global.f32 	%f34, [%rd53+4];
	fma.rn.f32 	%f35, %f33, %f34, %f32;
	add.s64 	%rd19, %rd18, %rd13;
	ld.global.f32 	%f36, [%rd19];
	ld.global.f32 	%f37, [%rd53+8];
	fma.rn.f32 	%f38, %f36, %f37, %f35;
	add.s64 	%rd20, %rd19, %rd13;
	ld.global.f32 	%f39, [%rd20];
	ld.global.f32 	%f40, [%rd53+12];
	fma.rn.f32 	%f69, %f39, %f40, %f38;
	add.s32 	%r65, %r65, 8;
	add.s32 	%r64, %r64, %r9;
	add.s64 	%rd53, %rd53, 32;
	setp.ne.s32 	%p8, %r65, 0;
	mov.u32 	%r67, %r7;
	@%p8 bra 	$L__BB0_5;
$L__BB0_6:
	setp.eq.s32 	%p9, %r6, 0;
	@%p9 bra 	$L__BB0_14;
	add.s32 	%r46, %r6, -1;
	setp.lt.u32 	%p10, %r46, 3;
	@%p10 bra 	$L__BB0_9;
	add.s32 	%r47, %r11, %r67;
	mad.lo.s32 	%r48, %r47, %r24, %r4;
	mul.wide.s32 	%rd21, %r48, 4;
	add.s64 	%rd22, %rd2, %rd21;
	ld.global.f32 	%f42, [%rd22];
	add.s32 	%r49, %r67, %r12;
	mul.wide.u32 	%rd23, %r49, 4;
	add.s64 	%rd24, %rd1, %rd23;
	ld.global.f32 	%f43, [%rd24];
	fma.rn.f32 	%f44, %f42, %f43, %f69;
	add.s64 	%rd26, %rd22, %rd38;
	ld.global.f32 	%f45, [%rd26];
	cvt.u64.u32 	%rd27, %r12;
	cvt.u64.u32 	%rd28, %r67;
	add.s64 	%rd29, %rd28, %rd27;
	shl.b64 	%rd30, %rd29, 2;
	add.s64 	%rd31, %rd1, %rd30;
	ld.global.f32 	%f46, [%rd31+4];
	fma.rn.f32 	%f47, %f45, %f46, %f44;
	add.s64 	%rd32, %rd26, %rd38;
	ld.global.f32 	%f48, [%rd32];
	ld.global.f32 	%f49, [%rd31+8];
	fma.rn.f32 	%f50, %f48, %f49, %f47;
	add.s64 	%rd33, %rd32, %rd38;
	ld.global.f32 	%f51, [%rd33];
	ld.global.f32 	%f52, [%rd31+12];
	fma.rn.f32 	%f69, %f51, %f52, %f50;
	add.s32 	%r67, %r67, 4;
$L__BB0_9:
	and.b32  	%r50, %r26, 3;
	setp.eq.s32 	%p11, %r50, 0;
	@%p11 bra 	$L__BB0_14;
	setp.eq.s32 	%p12, %r50, 1;
	@%p12 bra 	$L__BB0_12;
	add.s32 	%r51, %r11, %r67;
	mad.lo.s32 	%r52, %r51, %r24, %r4;
	mul.wide.s32 	%rd34, %r52, 4;
	add.s64 	%rd35, %rd2, %rd34;
	ld.global.f32 	%f54, [%rd35];
	add.s32 	%r53, %r67, %r12;
	mul.wide.u32 	%rd36, %r53, 4;
	add.s64 	%rd37, %rd1, %rd36;
	ld.global.f32 	%f55, [%rd37];
	fma.rn.f32 	%f56, %f54, %f55, %f69;
	add.s64 	%rd39, %rd35, %rd38;
	ld.global.f32 	%f57, [%rd39];
	cvt.u64.u32 	%rd40, %r12;
	cvt.u64.u32 	%rd41, %r67;
	add.s64 	%rd42, %rd41, %rd40;
	shl.b64 	%rd43, %rd42, 2;
	add.s64 	%rd44, %rd1, %rd43;
	ld.global.f32 	%f58, [%rd44+4];
	fma.rn.f32 	%f69, %f57, %f58, %f56;
	add.s32 	%r67, %r67, 2;
$L__BB0_12:
	and.b32  	%r54, %r26, 1;
	setp.eq.b32 	%p13, %r54, 1;
	not.pred 	%p14, %p13;
	@%p14 bra 	$L__BB0_14;
	add.s32 	%r55, %r11, %r67;
	mad.lo.s32 	%r56, %r55, %r24, %r4;
	mul.wide.s32 	%rd45, %r56, 4;
	add.s64 	%rd46, %rd2, %rd45;
	ld.global.f32 	%f59, [%rd46];
	add.s32 	%r57, %r67, %r12;
	mul.wide.u32 	%rd47, %r57, 4;
	add.s64 	%rd48, %rd1, %rd47;
	ld.global.f32 	%f60, [%rd48];
	fma.rn.f32 	%f69, %f59, %f60, %f69;
$L__BB0_14:
	add.s32 	%r63, %r63, 1;
	setp.ne.s32 	%p15, %r63, %r26;
	@%p15 bra 	$L__BB0_3;
$L__BB0_15:
	ld.param.u64 	%rd52, [_Z13conv2d_kernelPfS_S_iiiiii_param_1];
	mad.lo.s32 	%r58, %r2, %r32, %r2;
	add.s32 	%r59, %r58, %r39;
	mad.lo.s32 	%r60, %r59, %r24, %r4;
	cvta.to.global.u64 	%rd49, %rd52;
	mul.wide.s32 	%rd50, %r60, 4;
	add.s64 	%rd51, %rd49, %rd50;
	st.global.f32 	[%rd51], %f69;
$L__BB0_16:
	ret;

}
	// .globl	_Z14flatten_kernelPfS_iiii
.visible .entry _Z14flatten_kernelPfS_iiii(
	.param .u64 .ptr .align 1 _Z14flatten_kernelPfS_iiii_param_0,
	.param .u64 .ptr .align 1 _Z14flatten_kernelPfS_iiii_param_1,
	.param .u32 _Z14flatten_kernelPfS_iiii_param_2,
	.param .u32 _Z14flatten_kernelPfS_iiii_param_3,
	.param .u32 _Z14flatten_kernelPfS_iiii_param_4,
	.param .u32 _Z14flatten_kernelPfS_iiii_param_5
)
{
	.reg .pred 	%p<2>;
	.reg .b32 	%r<25>;
	.reg .b32 	%f<2>;
	.reg .b64 	%rd<9>;

	ld.param.u64 	%rd1, [_Z14flatten_kernelPfS_iiii_param_0];
	ld.param.u64 	%rd2, [_Z14flatten_kernelPfS_iiii_param_1];
	ld.param.u32 	%r5, [_Z14flatten_kernelPfS_iiii_param_2];
	ld.param.u32 	%r2, [_Z14flatten_kernelPfS_iiii_param_3];
	ld.param.u32 	%r3, [_Z14flatten_kernelPfS_iiii_param_4];
	ld.param.u32 	%r4, [_Z14flatten_kernelPfS_iiii_param_5];
	mov.u32 	%r6, %ctaid.x;
	mov.u32 	%r7, %ntid.x;
	mov.u32 	%r8, %tid.x;
	mad.lo.s32 	%r1, %r6, %r7, %r8;
	mul.lo.s32 	%r9, %r2, %r5;
	mul.lo.s32 	%r10, %r9, %r3;
	mul.lo.s32 	%r11, %r10, %r4;
	setp.ge.s32 	%p1, %r1, %r11;
	@%p1 bra 	$L__BB1_2;
	cvta.to.global.u64 	%rd3, %rd1;
	cvta.to.global.u64 	%rd4, %rd2;
	mul.lo.s32 	%r12, %r3, %r2;
	mul.lo.s32 	%r13, %r12, %r4;
	rem.s32 	%r14, %r1, %r13;
	mul.lo.s32 	%r15, %r4, %r3;
	div.s32 	%r16, %r14, %r15;
	rem.s32 	%r17, %r1, %r15;
	rem.s32 	%r18, %r1, %r4;
	mul.wide.s32 	%rd5, %r1, 4;
	add.s64 	%rd6, %rd3, %rd5;
	ld.global.f32 	%f1, [%rd6];
	rem.s32 	%r19, %r17, %r4;
	sub.s32 	%r20, %r17, %r19;
	add.s32 	%r21, %r18, %r20;
	add.s32 	%r22, %r16, %r1;
	sub.s32 	%r23, %r22, %r14;
	mad.lo.s32 	%r24, %r21, %r2, %r23;
	mul.wide.s32 	%rd7, %r24, 4;
	add.s64 	%rd8, %rd4, %rd7;
	st.global.f32 	[%rd8], %f1;
$L__BB1_2:
	ret;

}


// ===== COMPILED SASS (sm_100) =====

	.target	sm_100

	.elftype	@"ET_EXEC"


//--------------------- .note.nv.tkinfo           --------------------------
	.section	.note.nv.tkinfo,"",@"SHT_NOTE"
	.sectionflags	@"SHF_NOTE_NV_TKINFO"
	.tkinfo
        /*0018*/ 	.word	0x00000002
        /*0030*/ 	.string	""
        /*0030*/ 	.string	"ptxas"
        /*0030*/ 	.string	"Cuda compilation tools, release 13.0, V13.0.88"
        /*0030*/ 	.string	"Build cuda_13.0.r13.0/compiler.36424714_0"
        /*0030*/ 	.string	"-arch sm_100 -m 64 "



//--------------------- .note.nv.cuinfo           --------------------------
	.section	.note.nv.cuinfo,"",@"SHT_NOTE"
	.sectionflags	@"SHF_NOTE_NV_CUINFO"
        /*0018*/ 	.short	0x0002
        /*001a*/ 	.short	0x0064
        /*001c*/ 	.short	0x0082
	.zero		2


//--------------------- .nv.info                  --------------------------
	.section	.nv.info,"",@"SHT_CUDA_INFO"
	.align	4


	//----- nvinfo : EIATTR_REGCOUNT
	.align		4
        /*0000*/ 	.byte	0x04, 0x2f
        /*0002*/ 	.short	(.L_1 - .L_0)
	.align		4
.L_0:
        /*0004*/ 	.word	index@(_Z13conv2d_kernelPfS_S_iiiiii)
        /*0008*/ 	.word	0x00000020


	//----- nvinfo : EIATTR_FRAME_SIZE
	.align		4
.L_1:
        /*000c*/ 	.byte	0x04, 0x11
        /*000e*/ 	.short	(.L_3 - .L_2)
	.align		4
.L_2:
        /*0010*/ 	.word	index@(_Z13conv2d_kernelPfS_S_iiiiii)
        /*0014*/ 	.word	0x00000000


	//----- nvinfo : EIATTR_REGCOUNT
	.align		4
.L_3:
        /*0018*/ 	.byte	0x04, 0x2f
        /*001a*/ 	.short	(.L_5 - .L_4)
	.align		4
.L_4:
        /*001c*/ 	.word	index@(_Z14flatten_kernelPfS_iiii)
        /*0020*/ 	.word	0x00000015


	//----- nvinfo : EIATTR_FRAME_SIZE
	.align		4
.L_5:
        /*0024*/ 	.byte	0x04, 0x11
        /*0026*/ 	.short	(.L_7 - .L_6)
	.align		4
.L_6:
        /*0028*/ 	.word	index@(_Z14flatten_kernelPfS_iiii)
        /*002c*/ 	.word	0x00000000


	//----- nvinfo : EIATTR_MIN_STACK_SIZE
	.align		4
.L_7:
        /*0030*/ 	.byte	0x04, 0x12
        /*0032*/ 	.short	(.L_9 - .L_8)
	.align		4
.L_8:
        /*0034*/ 	.word	index@(_Z14flatten_kernelPfS_iiii)
        /*0038*/ 	.word	0x00000000


	//----- nvinfo : EIATTR_MIN_STACK_SIZE
	.align		4
.L_9:
        /*003c*/ 	.byte	0x04, 0x12
        /*003e*/ 	.short	(.L_11 - .L_10)
	.align		4
.L_10:
        /*0040*/ 	.word	index@(_Z13conv2d_kernelPfS_S_iiiiii)
        /*0044*/ 	.word	0x00000000
.L_11:


//--------------------- .nv.compat                --------------------------
	.section	.nv.compat,"",@"SHT_CUDA_COMPAT_INFO"
	.align	4
        /*0000*/ 	.byte	0x02, 0x09, 0x00, 0x00, 0x02, 0x02, 0x01, 0x00, 0x02, 0x05, 0x05, 0x00, 0x03, 0x07, 0x01, 0x01
        /*0010*/ 	.byte	0x02, 0x03, 0x00, 0x00, 0x02, 0x06, 0x01, 0x00, 0x04, 0x0b, 0x08, 0x00, 0x09, 0x00, 0x00, 0x00
        /*0020*/ 	.byte	0x00, 0x00, 0x00, 0x00


//--------------------- .nv.info._Z14flatten_kernelPfS_iiii --------------------------
	.section	.nv.info._Z14flatten_kernelPfS_iiii,"",@"SHT_CUDA_INFO"
	.sectionflags	@""
	.align	4


	//----- nvinfo : EIATTR_CUDA_API_VERSION
	.align		4
        /*0000*/ 	.byte	0x04, 0x37
        /*0002*/ 	.short	(.L_13 - .L_12)
.L_12:
        /*0004*/ 	.word	0x00000082


	//----- nvinfo : EIATTR_KPARAM_INFO
	.align		4
.L_13:
        /*0008*/ 	.byte	0x04, 0x17
        /*000a*/ 	.short	(.L_15 - .L_14)
.L_14:
        /*000c*/ 	.word	0x00000000
        /*0010*/ 	.short	0x0005
        /*0012*/ 	.short	0x001c
        /*0014*/ 	.byte	0x00, 0xf0, 0x11, 0x00


	//----- nvinfo : EIATTR_KPARAM_INFO
	.align		4
.L_15:
        /*0018*/ 	.byte	0x04, 0x17
        /*001a*/ 	.short	(.L_17 - .L_16)
.L_16:
        /*001c*/ 	.word	0x00000000
        /*0020*/ 	.short	0x0004
        /*0022*/ 	.short	0x0018
        /*0024*/ 	.byte	0x00, 0xf0, 0x11, 0x00


	//----- nvinfo : EIATTR_KPARAM_INFO
	.align		4
.L_17:
        /*0028*/ 	.byte	0x04, 0x17
        /*002a*/ 	.short	(.L_19 - .L_18)
.L_18:
        /*002c*/ 	.word	0x00000000
        /*0030*/ 	.short	0x0003
        /*0032*/ 	.short	0x0014
        /*0034*/ 	.byte	0x00, 0xf0, 0x11, 0x00


	//----- nvinfo : EIATTR_KPARAM_INFO
	.align		4
.L_19:
        /*0038*/ 	.byte	0x04, 0x17
        /*003a*/ 	.short	(.L_21 - .L_20)
.L_20:
        /*003c*/ 	.word	0x00000000
        /*0040*/ 	.short	0x0002
        /*0042*/ 	.short	0x0010
        /*0044*/ 	.byte	0x00, 0xf0, 0x11, 0x00


	//----- nvinfo : EIATTR_KPARAM_INFO
	.align		4
.L_21:
        /*0048*/ 	.byte	0x04, 0x17
        /*004a*/ 	.short	(.L_23 - .L_22)
.L_22:
        /*004c*/ 	.word	0x00000000
        /*0050*/ 	.short	0x0001
        /*0052*/ 	.short	0x0008
        /*0054*/ 	.byte	0x00, 0xf5, 0x21, 0x00


	//----- nvinfo : EIATTR_KPARAM_INFO
	.align		4
.L_23:
        /*0058*/ 	.byte	0x04, 0x17
        /*005a*/ 	.short	(.L_25 - .L_24)
.L_24:
        /*005c*/ 	.word	0x00000000
        /*0060*/ 	.short	0x0000
        /*0062*/ 	.short	0x0000
        /*0064*/ 	.byte	0x00, 0xf5, 0x21, 0x00


	//----- nvinfo : EIATTR_SPARSE_MMA_MASK
	.align		4
.L_25:
        /*0068*/ 	.byte	0x03, 0x50
        /*006a*/ 	.short	0x0000


	//----- nvinfo : EIATTR_MAXREG_COUNT
	.align		4
        /*006c*/ 	.byte	0x03, 0x1b
        /*006e*/ 	.short	0x00ff


	//----- nvinfo : EIATTR_MERCURY_ISA_VERSION
	.align		4
        /*0070*/ 	.byte	0x03, 0x5f
        /*0072*/ 	.short	0x0101


	//----- nvinfo : EIATTR_VRC_CTA_INIT_COUNT
	.align		4
        /*0074*/ 	.byte	0x02, 0x4a
	.zero		1
	.zero		1


	//----- nvinfo : EIATTR_EXIT_INSTR_OFFSETS
	.align		4
        /*0078*/ 	.byte	0x04, 0x1c
        /*007a*/ 	.short	(.L_27 - .L_26)


	//   ....[0]....
.L_26:
        /*007c*/ 	.word	0x000000b0


	//   ....[1]....
        /*0080*/ 	.word	0x00000720


	//----- nvinfo : EIATTR_CBANK_PARAM_SIZE
	.align		4
.L_27:
        /*0084*/ 	.byte	0x03, 0x19
        /*0086*/ 	.short	0x0020


	//----- nvinfo : EIATTR_PARAM_CBANK
	.align		4
        /*0088*/ 	.byte	0x04, 0x0a
        /*008a*/ 	.short	(.L_29 - .L_28)
	.align		4
.L_28:
        /*008c*/ 	.word	index@(.nv.constant0._Z14flatten_kernelPfS_iiii)
        /*0090*/ 	.short	0x0380
        /*0092*/ 	.short	0x0020


	//----- nvinfo : EIATTR_SW_WAR
	.align		4
.L_29:
        /*0094*/ 	.byte	0x04, 0x36
        /*0096*/ 	.short	(.L_31 - .L_30)
.L_30:
        /*0098*/ 	.word	0x00000008
.L_31:


//--------------------- .nv.info._Z13conv2d_kernelPfS_S_iiiiii --------------------------
	.section	.nv.info._Z13conv2d_kernelPfS_S_iiiiii,"",@"SHT_CUDA_INFO"
	.sectionflags	@""
	.align	4


	//----- nvinfo : EIATTR_CUDA_API_VERSION
	.align		4
        /*0000*/ 	.byte	0x04, 0x37
        /*0002*/ 	.short	(.L_33 - .L_32)
.L_32:
        /*0004*/ 	.word	0x00000082


	//----- nvinfo : EIATTR_KPARAM_INFO
	.align		4
.L_33:
        /*0008*/ 	.byte	0x04, 0x17
        /*000a*/ 	.short	(.L_35 - .L_34)
.L_34:
        /*000c*/ 	.word	0x00000000
        /*0010*/ 	.short	0x0008
        /*0012*/ 	.short	0x002c
        /*0014*/ 	.byte	0x00, 0xf0, 0x11, 0x00


	//----- nvinfo : EIATTR_KPARAM_INFO
	.align		4
.L_35:
        /*0018*/ 	.byte	0x04, 0x17
        /*001a*/ 	.short	(.L_37 - .L_36)
.L_36:
        /*001c*/ 	.word	0x00000000
        /*0020*/ 	.short	0x0007
        /*0022*/ 	.short	0x0028
        /*0024*/ 	.byte	0x00, 0xf0, 0x11, 0x00


	//----- nvinfo : EIATTR_KPARAM_INFO
	.align		4
.L_37:
        /*0028*/ 	.byte	0x04, 0x17
        /*002a*/ 	.short	(.L_39 - .L_38)
.L_38:
        /*002c*/ 	.word	0x00000000
        /*0030*/ 	.short	0x0006
        /*0032*/ 	.short	0x0024
        /*0034*/ 	.byte	0x00, 0xf0, 0x11, 0x00


	//----- nvinfo : EIATTR_KPARAM_INFO
	.align		4
.L_39:
        /*0038*/ 	.byte	0x04, 0x17
        /*003a*/ 	.short	(.L_41 - .L_40)
.L_40:
        /*003c*/ 	.word	0x00000000
        /*0040*/ 	.short	0x0005
        /*0042*/ 	.short	0x0020
        /*0044*/ 	.byte	0x00, 0xf0, 0x11, 0x00


	//----- nvinfo : EIATTR_KPARAM_INFO
	.align		4
.L_41:
        /*0048*/ 	.byte	0x04, 0x17
        /*004a*/ 	.short	(.L_43 - .L_42)
.L_42:
        /*004c*/ 	.word	0x00000000
        /*0050*/ 	.short	0x0004
        /*0052*/ 	.short	0x001c
        /*0054*/ 	.byte	0x00, 0xf0, 0x11, 0x00


	//----- nvinfo : EIATTR_KPARAM_INFO
	.align		4
.L_43:
        /*0058*/ 	.byte	0x04, 0x17
        /*005a*/ 	.short	(.L_45 - .L_44)
.L_44:
        /*005c*/ 	.word	0x00000000
        /*0060*/ 	.short	0x0003
        /*0062*/ 	.short	0x0018
        /*0064*/ 	.byte	0x00, 0xf0, 0x11, 0x00


	//----- nvinfo : EIATTR_KPARAM_INFO
	.align		4
.L_45:
        /*0068*/ 	.byte	0x04, 0x17
        /*006a*/ 	.short	(.L_47 - .L_46)
.L_46:
        /*006c*/ 	.word	0x00000000
        /*0070*/ 	.short	0x0002
        /*0072*/ 	.short	0x0010
        /*0074*/ 	.byte	0x00, 0xf5, 0x21, 0x00


	//----- nvinfo : EIATTR_KPARAM_INFO
	.align		4
.L_47:
        /*0078*/ 	.byte	0x04, 0x17
        /*007a*/ 	.short	(.L_49 - .L_48)
.L_48:
        /*007c*/ 	.word	0x00000000
        /*0080*/ 	.short	0x0001
        /*0082*/ 	.short	0x0008
        /*0084*/ 	.byte	0x00, 0xf5, 0x21, 0x00


	//----- nvinfo : EIATTR_KPARAM_INFO
	.align		4
.L_49:
        /*0088*/ 	.byte	0x04, 0x17
        /*008a*/ 	.short	(.L_51 - .L_50)
.L_50:
        /*008c*/ 	.word	0x00000000
        /*0090*/ 	.short	0x0000
        /*0092*/ 	.short	0x0000
        /*0094*/ 	.byte	0x00, 0xf5, 0x21, 0x00


	//----- nvinfo : EIATTR_SPARSE_MMA_MASK
	.align		4
.L_51:
        /*0098*/ 	.byte	0x03, 0x50
        /*009a*/ 	.short	0x0000


	//----- nvinfo : EIATTR_MAXREG_COUNT
	.align		4
        /*009c*/ 	.byte	0x03, 0x1b
        /*009e*/ 	.short	0x00ff


	//----- nvinfo : EIATTR_MERCURY_ISA_VERSION
	.align		4
        /*00a0*/ 	.byte	0x03, 0x5f
        /*00a2*/ 	.short	0x0101


	//----- nvinfo : EIATTR_VRC_CTA_INIT_COUNT
	.align		4
        /*00a4*/ 	.byte	0x02, 0x4a
	.zero		1
	.zero		1


	//----- nvinfo : EIATTR_EXIT_INSTR_OFFSETS
	.align		4
        /*00a8*/ 	.byte	0x04, 0x1c
        /*00aa*/ 	.short	(.L_53 - .L_52)


	//   ....[0]....
.L_52:
        /*00ac*/ 	.word	0x000003d0


	//   ....[1]....
        /*00b0*/ 	.word	0x00000d40


	//----- nvinfo : EIATTR_CBANK_PARAM_SIZE
	.align		4
.L_53:
        /*00b4*/ 	.byte	0x03, 0x19
        /*00b6*/ 	.short	0x0030


	//----- nvinfo : EIATTR_PARAM_CBANK
	.align		4
        /*00b8*/ 	.byte	0x04, 0x0a
        /*00ba*/ 	.short	(.L_55 - .L_54)
	.align		4
.L_54:
        /*00bc*/ 	.word	index@(.nv.constant0._Z13conv2d_kernelPfS_S_iiiiii)
        /*00c0*/ 	.short	0x0380
        /*00c2*/ 	.short	0x0030


	//----- nvinfo : EIATTR_SW_WAR
	.align		4
.L_55:
        /*00c4*/ 	.byte	0x04, 0x36
        /*00c6*/ 	.short	(.L_57 - .L_56)
.L_56:
        /*00c8*/ 	.word	0x00000008
.L_57:


//--------------------- .nv.callgraph             --------------------------
	.section	.nv.callgraph,"",@"SHT_CUDA_CALLGRAPH"
	.align	4
	.sectionentsize	8
	.align		4
        /*0000*/ 	.word	0x00000000
	.align		4
        /*0004*/ 	.word	0xffffffff
	.align		4
        /*0008*/ 	.word	0x00000000
	.align		4
        /*000c*/ 	.word	0xfffffffe
	.align		4
        /*0010*/ 	.word	0x00000000
	.align		4
        /*0014*/ 	.word	0xfffffffd
	.align		4
        /*0018*/ 	.word	0x00000000
	.align		4
        /*001c*/ 	.word	0xfffffffc


//--------------------- .text._Z14flatten_kernelPfS_iiii --------------------------
	.section	.text._Z14flatten_kernelPfS_iiii,"ax",@progbits
	.align	128
        .global         _Z14flatten_kernelPfS_iiii
        .type           _Z14flatten_kernelPfS_iiii,@function
        .size           _Z14flatten_kernelPfS_iiii,(.L_x_9 - _Z14flatten_kernelPfS_iiii)
        .other          _Z14flatten_kernelPfS_iiii,@"STO_CUDA_ENTRY STV_DEFAULT"
_Z14flatten_kernelPfS_iiii:
.text._Z14flatten_kernelPfS_iiii:
[----:B------:R-:W-:Y:S01]  /*0000*/  LDC R1, c[0x0][0x37c] ;  /* 0x0000df00ff017b82 */ /* 0x000fe20000000800 */
[----:B------:R-:W0:Y:S07]  /*0010*/  S2R R9, SR_TID.X ;  /* 0x0000000000097919 */ /* 0x000e2e0000002100 */
[----:B------:R-:W1:Y:S08]  /*0020*/  LDC.64 R4, c[0x0][0x390] ;  /* 0x0000e400ff047b82 */ /* 0x000e700000000a00 */
[----:B------:R-:W2:Y:S08]  /*0030*/  LDC.64 R2, c[0x0][0x398] ;  /* 0x0000e600ff027b82 */ /* 0x000eb00000000a00 */
[----:B------:R-:W0:Y:S08]  /*0040*/  S2UR UR4, SR_CTAID.X ;  /* 0x00000000000479c3 */ /* 0x000e300000002500 */
[----:B------:R-:W0:Y:S01]  /*0050*/  LDC R0, c[0x0][0x360] ;  /* 0x0000d800ff007b82 */ /* 0x000e220000000800 */
[----:B-1----:R-:W-:-:S04]  /*0060*/  IMAD R7, R5, R4, RZ ;  /* 0x0000000405077224 */ /* 0x002fc800078e02ff */
[----:B--2---:R-:W-:-:S04]  /*0070*/  IMAD R4, R7, R2, RZ ;  /* 0x0000000207047224 */ /* 0x004fc800078e02ff */
[----:B------:R-:W-:Y:S02]  /*0080*/  IMAD R7, R4, R3, RZ ;  /* 0x0000000304077224 */ /* 0x000fe400078e02ff */
[----:B0-----:R-:W-:-:S05]  /*0090*/  IMAD R0, R0, UR4, R9 ;  /* 0x0000000400007c24 */ /* 0x001fca000f8e0209 */
[----:B------:R-:W-:-:S13]  /*00a0*/  ISETP.GE.AND P0, PT, R0, R7, PT ;  /* 0x000000070000720c */ /* 0x000fda0003f06270 */
[----:B------:R-:W-:Y:S05]  /*00b0*/  @P0 EXIT ;  /* 0x000000000000094d */ /* 0x000fea0003800000 */
[----:B------:R-:W0:Y:S01]  /*00c0*/  LDC.64 R10, c[0x0][0x380] ;  /* 0x0000e000ff0a7b82 */ /* 0x000e220000000a00 */
[----:B------:R-:W1:Y:S01]  /*00d0*/  LDCU.64 UR4, c[0x0][0x358] ;  /* 0x00006b00ff0477ac */ /* 0x000e620008000a00 */
[----:B0-----:R-:W-:-:S05]  /*00e0*/  IMAD.WIDE R10, R0, 0x4, R10 ;  /* 0x00000004000a7825 */ /* 0x001fca00078e020a */
[----:B-1----:R0:W2:Y:S01]  /*00f0*/  LDG.E R4, desc[UR4][R10.64] ;  /* 0x000000040a047981 */ /* 0x0020a2000c1e1900 */
[-C--:B------:R-:W-:Y:S01]  /*0100*/  IMAD R8, R2, R3.reuse, RZ ;  /* 0x0000000302087224 */ /* 0x080fe200078e02ff */
[----:B------:R-:W-:Y:S01]  /*0110*/  IABS R17, R3 ;  /* 0x0000000300117213 */ /* 0x000fe20000000000 */
[----:B------:R-:W-:-:S03]  /*0120*/  IMAD R2, R5, R2, RZ ;  /* 0x0000000205027224 */ /* 0x000fc600078e02ff */
[-C--:B------:R-:W-:Y:S01]  /*0130*/  IABS R9, R8.reuse ;  /* 0x0000000800097213 */ /* 0x080fe20000000000 */
[----:B------:R-:W-:Y:S01]  /*0140*/  IMAD R2, R2, R3, RZ ;  /* 0x0000000302027224 */ /* 0x000fe200078e02ff */
[----:B------:R-:W-:Y:S02]  /*0150*/  IABS R18, R8 ;  /* 0x0000000800127213 */ /* 0x000fe40000000000 */
[----:B------:R-:W1:Y:S02]  /*0160*/  I2F.RP R16, R9 ;  /* 0x0000000900107306 */ /* 0x000e640000209400 */
[----:B------:R-:W-:-:S06]  /*0170*/  IABS R6, R2 ;  /* 0x0000000200067213 */ /* 0x000fcc0000000000 */
[----:B------:R-:W3:Y:S08]  /*0180*/  I2F.RP R7, R6 ;  /* 0x0000000600077306 */ /* 0x000ef00000209400 */
[----:B-1----:R-:W1:Y:S08]  /*0190*/  MUFU.RCP R16, R16 ;  /* 0x0000001000107308 */ /* 0x002e700000001000 */
[----:B---3--:R-:W3:Y:S01]  /*01a0*/  MUFU.RCP R7, R7 ;  /* 0x0000000700077308 */ /* 0x008ee20000001000 */
[----:B-1----:R-:W-:Y:S01]  /*01b0*/  VIADD R14, R16, 0xffffffe ;  /* 0x0ffffffe100e7836 */ /* 0x002fe20000000000 */
[----:B------:R-:W-:-:S06]  /*01c0*/  IABS R16, R2 ;  /* 0x0000000200107213 */ /* 0x000fcc0000000000 */
[----:B------:R1:W0:Y:S01]  /*01d0*/  F2I.FTZ.U32.TRUNC.NTZ R15, R14 ;  /* 0x0000000e000f7305 */ /* 0x000222000021f000 */
[----:B---3--:R-:W-:-:S07]  /*01e0*/  VIADD R12, R7, 0xffffffe ;  /* 0x0ffffffe070c7836 */ /* 0x008fce0000000000 */
[----:B------:R3:W4:Y:S01]  /*01f0*/  F2I.FTZ.U32.TRUNC.NTZ R13, R12 ;  /* 0x0000000c000d7305 */ /* 0x000722000021f000 */
[----:B-1----:R-:W-:Y:S01]  /*0200*/  HFMA2 R14, -RZ, RZ, 0, 0 ;  /* 0x00000000ff0e7431 */ /* 0x002fe200000001ff */
[----:B0-----:R-:W-:Y:S01]  /*0210*/  IADD3 R10, PT, PT, RZ, -R15, RZ ;  /* 0x8000000fff0a7210 */ /* 0x001fe20007ffe0ff */
[----:B---3--:R-:W-:-:S04]  /*0220*/  IMAD.MOV.U32 R12, RZ, RZ, RZ ;  /* 0x000000ffff0c7224 */ /* 0x008fc800078e00ff */
[----:B------:R-:W-:Y:S02]  /*0230*/  IMAD R11, R10, R9, RZ ;  /* 0x000000090a0b7224 */ /* 0x000fe400078e02ff */
[----:B------:R-:W-:Y:S02]  /*0240*/  IMAD.MOV.U32 R10, RZ, RZ, R17 ;  /* 0x000000ffff0a7224 */ /* 0x000fe400078e0011 */
[----:B----4-:R-:W-:Y:S02]  /*0250*/  IMAD.MOV R7, RZ, RZ, -R13 ;  /* 0x000000ffff077224 */ /* 0x010fe400078e0a0d */
[----:B------:R-:W-:Y:S01]  /*0260*/  IMAD.HI.U32 R11, R15, R11, R14 ;  /* 0x0000000b0f0b7227 */ /* 0x000fe200078e000e */
[----:B------:R-:W-:Y:S01]  /*0270*/  IABS R15, R0 ;  /* 0x00000000000f7213 */ /* 0x000fe20000000000 */
[----:B------:R-:W0:Y:S02]  /*0280*/  I2F.RP R17, R10 ;  /* 0x0000000a00117306 */ /* 0x000e240000209400 */
[----:B------:R-:W-:-:S04]  /*0290*/  IMAD R7, R7, R6, RZ ;  /* 0x0000000607077224 */ /* 0x000fc800078e02ff */
[----:B------:R-:W-:Y:S01]  /*02a0*/  IMAD.HI.U32 R14, R13, R7, R12 ;  /* 0x000000070d0e7227 */ /* 0x000fe200078e000c */
[----:B------:R-:W-:-:S03]  /*02b0*/  IADD3 R12, PT, PT, RZ, -R18, RZ ;  /* 0x80000012ff0c7210 */ /* 0x000fc60007ffe0ff */
[----:B------:R-:W-:Y:S02]  /*02c0*/  IMAD.MOV.U32 R13, RZ, RZ, R15 ;  /* 0x000000ffff0d7224 */ /* 0x000fe400078e000f */
[----:B------:R-:W-:Y:S02]  /*02d0*/  IMAD.MOV R15, RZ, RZ, -R16 ;  /* 0x000000ffff0f7224 */ /* 0x000fe400078e0a10 */
[-C--:B------:R-:W-:Y:S01]  /*02e0*/  IMAD.HI.U32 R7, R11, R13.reuse, RZ ;  /* 0x0000000d0b077227 */ /* 0x080fe200078e00ff */
[----:B0-----:R-:W0:Y:S03]  /*02f0*/  MUFU.RCP R17, R17 ;  /* 0x0000001100117308 */ /* 0x001e260000001000 */
[----:B------:R-:W-:-:S04]  /*0300*/  IMAD.HI.U32 R14, R14, R13, RZ ;  /* 0x0000000d0e0e7227 */ /* 0x000fc800078e00ff */
[--C-:B------:R-:W-:Y:S02]  /*0310*/  IMAD R16, R7, R12, R13.reuse ;  /* 0x0000000c07107224 */ /* 0x100fe400078e020d */
[----:B------:R-:W-:Y:S01]  /*0320*/  IMAD R15, R14, R15, R13 ;  /* 0x0000000f0e0f7224 */ /* 0x000fe200078e020d */
[----:B------:R-:W-:Y:S02]  /*0330*/  LOP3.LUT R14, RZ, R8, RZ, 0x33, !PT ;  /* 0x00000008ff0e7212 */ /* 0x000fe400078e33ff */
[----:B------:R-:W-:Y:S02]  /*0340*/  ISETP.GT.U32.AND P1, PT, R9, R16, PT ;  /* 0x000000100900720c */ /* 0x000fe40003f24070 */
[----:B------:R-:W-:Y:S01]  /*0350*/  ISETP.GT.U32.AND P0, PT, R6, R15, PT ;  /* 0x0000000f0600720c */ /* 0x000fe20003f04070 */
[----:B0-----:R-:W-:-:S06]  /*0360*/  VIADD R7, R17, 0xffffffe ;  /* 0x0ffffffe11077836 */ /* 0x001fcc0000000000 */
[----:B------:R-:W0:Y:S04]  /*0370*/  F2I.FTZ.U32.TRUNC.NTZ R7, R7 ;  /* 0x0000000700077305 */ /* 0x000e28000021f000 */
[----:B------:R-:W-:Y:S02]  /*0380*/  @!P1 IADD3 R16, PT, PT, R16, -R9, RZ ;  /* 0x8000000910109210 */ /* 0x000fe40007ffe0ff */
[----:B------:R-:W-:Y:S01]  /*0390*/  @!P0 IMAD.IADD R15, R15, 0x1, -R6 ;  /* 0x000000010f0f8824 */ /* 0x000fe200078e0a06 */
[----:B------:R-:W-:Y:S02]  /*03a0*/  ISETP.GE.AND P1, PT, R0, RZ, PT ;  /* 0x000000ff0000720c */ /* 0x000fe40003f26270 */
[----:B------:R-:W-:Y:S02]  /*03b0*/  ISETP.GT.U32.AND P2, PT, R9, R16, PT ;  /* 0x000000100900720c */ /* 0x000fe40003f44070 */
[----:B------:R-:W-:Y:S01]  /*03c0*/  ISETP.GT.U32.AND P0, PT, R6, R15, PT ;  /* 0x0000000f0600720c */ /* 0x000fe20003f04070 */
[----:B0-----:R-:W-:-:S04]  /*03d0*/  IMAD.MOV R17, RZ, RZ, -R7 ;  /* 0x000000ffff117224 */ /* 0x001fc800078e0a07 */
[----:B------:R-:W-:-:S06]  /*03e0*/  IMAD R17, R17, R10, RZ ;  /* 0x0000000a11117224 */ /* 0x000fcc00078e02ff */
[----:B------:R-:W-:Y:S02]  /*03f0*/  @!P2 IMAD.IADD R16, R16, 0x1, -R9 ;  /* 0x000000011010a824 */ /* 0x000fe400078e0a09 */
[----:B------:R-:W-:Y:S02]  /*0400*/  @!P0 IADD3 R15, PT, PT, R15, -R6, RZ ;  /* 0x800000060f0f8210 */ /* 0x000fe40007ffe0ff */
[----:B------:R-:W-:Y:S01]  /*0410*/  ISETP.NE.AND P0, PT, R8, RZ, PT ;  /* 0x000000ff0800720c */ /* 0x000fe20003f05270 */
[----:B------:R-:W-:Y:S01]  /*0420*/  @!P1 IMAD.MOV R16, RZ, RZ, -R16 ;  /* 0x000000ffff109224 */ /* 0x000fe200078e0a10 */
[----:B------:R-:W-:Y:S01]  /*0430*/  ISETP.NE.AND P2, PT, R2, RZ, PT ;  /* 0x000000ff0200720c */ /* 0x000fe20003f45270 */
[----:B------:R-:W-:Y:S01]  /*0440*/  @!P1 IMAD.MOV R15, RZ, RZ, -R15 ;  /* 0x000000ffff0f9224 */ /* 0x000fe200078e0a0f */
[----:B------:R-:W-:Y:S02]  /*0450*/  MOV R6, RZ ;  /* 0x000000ff00067202 */ /* 0x000fe40000000f00 */
[----:B------:R-:W-:-:S03]  /*0460*/  SEL R16, R14, R16, !P0 ;  /* 0x000000100e107207 */ /* 0x000fc60004000000 */
[----:B------:R-:W-:Y:S01]  /*0470*/  IMAD.HI.U32 R6, R7, R17, R6 ;  /* 0x0000001107067227 */ /* 0x000fe200078e0006 */
[----:B------:R-:W-:Y:S02]  /*0480*/  IABS R18, R16 ;  /* 0x0000001000127213 */ /* 0x000fe40000000000 */
[----:B------:R-:W-:Y:S02]  /*0490*/  ISETP.GE.AND P5, PT, R16, RZ, PT ;  /* 0x000000ff1000720c */ /* 0x000fe40003fa6270 */
[----:B------:R-:W-:Y:S02]  /*04a0*/  MOV R17, R18 ;  /* 0x0000001200117202 */ /* 0x000fe40000000f00 */
[----:B------:R-:W-:Y:S01]  /*04b0*/  @!P2 LOP3.LUT R15, RZ, R2, RZ, 0x33, !PT ;  /* 0x00000002ff0fa212 */ /* 0x000fe200078e33ff */
[----:B------:R-:W-:-:S03]  /*04c0*/  IMAD.HI.U32 R2, R6, R13, RZ ;  /* 0x0000000d06027227 */ /* 0x000fc600078e00ff */
[----:B------:R-:W-:Y:S01]  /*04d0*/  IABS R18, R15 ;  /* 0x0000000f00127213 */ /* 0x000fe20000000000 */
[----:B------:R-:W-:Y:S01]  /*04e0*/  IMAD.HI.U32 R6, R6, R17, RZ ;  /* 0x0000001106067227 */ /* 0x000fe200078e00ff */
[----:B------:R-:W-:-:S03]  /*04f0*/  LOP3.LUT R8, R15, R8, RZ, 0x3c, !PT ;  /* 0x000000080f087212 */ /* 0x000fc600078e3cff */
[----:B------:R-:W-:Y:S01]  /*0500*/  IMAD.MOV R2, RZ, RZ, -R2 ;  /* 0x000000ffff027224 */ /* 0x000fe200078e0a02 */
[----:B------:R-:W-:Y:S01]  /*0510*/  IADD3 R6, PT, PT, -R6, RZ, RZ ;  /* 0x000000ff06067210 */ /* 0x000fe20007ffe1ff */
[----:B------:R-:W-:-:S04]  /*0520*/  IMAD.HI.U32 R11, R11, R18, RZ ;  /* 0x000000120b0b7227 */ /* 0x000fc800078e00ff */
[C---:B------:R-:W-:Y:S01]  /*0530*/  IMAD R13, R10.reuse, R2, R13 ;  /* 0x000000020a0d7224 */ /* 0x040fe200078e020d */
[----:B------:R-:W-:Y:S01]  /*0540*/  LOP3.LUT R2, RZ, R3, RZ, 0x33, !PT ;  /* 0x00000003ff027212 */ /* 0x000fe200078e33ff */
[C---:B------:R-:W-:Y:S02]  /*0550*/  IMAD R17, R10.reuse, R6, R17 ;  /* 0x000000060a117224 */ /* 0x040fe400078e0211 */
[----:B------:R-:W-:Y:S01]  /*0560*/  IMAD R12, R11, R12, R18 ;  /* 0x0000000c0b0c7224 */ /* 0x000fe200078e0212 */
[C---:B------:R-:W-:Y:S01]  /*0570*/  ISETP.GT.U32.AND P2, PT, R10.reuse, R13, PT ;  /* 0x0000000d0a00720c */ /* 0x040fe20003f44070 */
[----:B------:R-:W0:Y:S01]  /*0580*/  LDC.64 R6, c[0x0][0x388] ;  /* 0x0000e200ff067b82 */ /* 0x000e220000000a00 */
[----:B------:R-:W-:Y:S02]  /*0590*/  ISETP.GT.U32.AND P3, PT, R10, R17, PT ;  /* 0x000000110a00720c */ /* 0x000fe40003f64070 */
[----:B------:R-:W-:-:S09]  /*05a0*/  ISETP.GT.U32.AND P6, PT, R9, R12, PT ;  /* 0x0000000c0900720c */ /* 0x000fd20003fc4070 */
[----:B------:R-:W-:Y:S02]  /*05b0*/  @!P2 IMAD.IADD R13, R13, 0x1, -R10 ;  /* 0x000000010d0da824 */ /* 0x000fe400078e0a0a */
[----:B------:R-:W-:Y:S02]  /*05c0*/  @!P3 IADD3 R17, PT, PT, R17, -R10, RZ ;  /* 0x8000000a1111b210 */ /* 0x000fe40007ffe0ff */
[----:B------:R-:W-:Y:S01]  /*05d0*/  @!P6 IMAD.IADD R12, R12, 0x1, -R9 ;  /* 0x000000010c0ce824 */ /* 0x000fe200078e0a09 */
[C---:B------:R-:W-:Y:S02]  /*05e0*/  ISETP.GT.U32.AND P2, PT, R10.reuse, R13, PT ;  /* 0x0000000d0a00720c */ /* 0x040fe40003f44070 */
[----:B------:R-:W-:Y:S02]  /*05f0*/  ISETP.GT.U32.AND P3, PT, R10, R17, PT ;  /* 0x000000110a00720c */ /* 0x000fe40003f64070 */
[----:B------:R-:W-:Y:S02]  /*0600*/  ISETP.GE.U32.AND P4, PT, R12, R9, PT ;  /* 0x000000090c00720c */ /* 0x000fe40003f86070 */
[----:B------:R-:W-:-:S02]  /*0610*/  @!P6 IADD3 R11, PT, PT, R11, 0x1, RZ ;  /* 0x000000010b0be810 */ /* 0x000fc40007ffe0ff */
[----:B------:R-:W-:-:S05]  /*0620*/  ISETP.GE.AND P6, PT, R8, RZ, PT ;  /* 0x000000ff0800720c */ /* 0x000fca0003fc6270 */
[----:B------:R-:W-:Y:S01]  /*0630*/  @!P2 IMAD.IADD R13, R13, 0x1, -R10 ;  /* 0x000000010d0da824 */ /* 0x000fe200078e0a0a */
[----:B------:R-:W-:Y:S02]  /*0640*/  ISETP.NE.AND P2, PT, R3, RZ, PT ;  /* 0x000000ff0300720c */ /* 0x000fe40003f45270 */
[----:B------:R-:W-:Y:S01]  /*0650*/  @!P3 IADD3 R17, PT, PT, R17, -R10, RZ ;  /* 0x8000000a1111b210 */ /* 0x000fe20007ffe0ff */
[----:B------:R-:W-:Y:S01]  /*0660*/  @P4 VIADD R11, R11, 0x1 ;  /* 0x000000010b0b4836 */ /* 0x000fe20000000000 */
[----:B------:R-:W-:-:S03]  /*0670*/  @!P1 IADD3 R13, PT, PT, -R13, RZ, RZ ;  /* 0x000000ff0d0d9210 */ /* 0x000fc60007ffe1ff */
[----:B------:R-:W-:Y:S01]  /*0680*/  @!P5 IMAD.MOV R17, RZ, RZ, -R17 ;  /* 0x000000ffff11d224 */ /* 0x000fe200078e0a11 */
[----:B------:R-:W-:Y:S02]  /*0690*/  @!P6 IADD3 R11, PT, PT, -R11, RZ, RZ ;  /* 0x000000ff0b0be210 */ /* 0x000fe40007ffe1ff */
[C---:B------:R-:W-:Y:S02]  /*06a0*/  SEL R13, R2.reuse, R13, !P2 ;  /* 0x0000000d020d7207 */ /* 0x040fe40005000000 */
[----:B------:R-:W-:Y:S02]  /*06b0*/  SEL R17, R2, R17, !P2 ;  /* 0x0000001102117207 */ /* 0x000fe40005000000 */
[----:B------:R-:W-:Y:S02]  /*06c0*/  SEL R11, R14, R11, !P0 ;  /* 0x0000000b0e0b7207 */ /* 0x000fe40004000000 */
[----:B------:R-:W-:Y:S02]  /*06d0*/  IADD3 R16, PT, PT, R13, R16, -R17 ;  /* 0x000000100d107210 */ /* 0x000fe40007ffe811 */
[----:B------:R-:W-:-:S05]  /*06e0*/  IADD3 R0, PT, PT, -R15, R11, R0 ;  /* 0x0000000b0f007210 */ /* 0x000fca0007ffe100 */
[----:B------:R-:W-:-:S04]  /*06f0*/  IMAD R5, R16, R5, R0 ;  /* 0x0000000510057224 */ /* 0x000fc800078e0200 */
[----:B0-----:R-:W-:-:S05]  /*0700*/  IMAD.WIDE R6, R5, 0x4, R6 ;  /* 0x0000000405067825 */ /* 0x001fca00078e0206 */
[----:B--2---:R-:W-:Y:S01]  /*0710*/  STG.E desc[UR4][R6.64], R4 ;  /* 0x0000000406007986 */ /* 0x004fe2000c101904 */
[----:B------:R-:W-:Y:S05]  /*0720*/  EXIT ;  /* 0x000000000000794d */ /* 0x000fea0003800000 */
.L_x_0:
[----:B------:R-:W-:-:S00]  /*0730*/  BRA `(.L_x_0) ;  /* 0xfffffffc00fc7947 */ /* 0x000fc0000383ffff */
[----:B------:R-:W-:-:S00]  /*0740*/  NOP ;  /* 0x0000000000007918 */ /* 0x000fc00000000000 */
        /* <DEDUP_REMOVED lines=11> */
.L_x_9:


//--------------------- .text._Z13conv2d_kernelPfS_S_iiiiii --------------------------
	.section	.text._Z13conv2d_kernelPfS_S_iiiiii,"ax",@progbits
	.align	128
        .global         _Z13conv2d_kernelPfS_S_iiiiii
        .type           _Z13conv2d_kernelPfS_S_iiiiii,@function
        .size           _Z13conv2d_kernelPfS_S_iiiiii,(.L_x_10 - _Z13conv2d_kernelPfS_S_iiiiii)
        .other          _Z13conv2d_kernelPfS_S_iiiiii,@"STO_CUDA_ENTRY STV_DEFAULT"
_Z13conv2d_kernelPfS_S_iiiiii:
.text._Z13conv2d_kernelPfS_S_iiiiii:
[----:B------:R-:W-:Y:S08]  /*0000*/  LDC R1, c[0x0][0x37c] ;  /* 0x0000df00ff017b82 */ /* 0x000ff00000000800 */
[----:B------:R-:W0:Y:S01]  /*0010*/  LDC.64 R8, c[0x0][0x3a8] ;  /* 0x0000ea00ff087b82 */ /* 0x000e220000000a00 */
[----:B------:R-:W1:Y:S01]  /*0020*/  LDCU UR4, c[0x0][0x3a0] ;  /* 0x00007400ff0477ac */ /* 0x000e620008000800 */
[----:B------:R-:W2:Y:S01]  /*0030*/  S2R R12, SR_TID.X ;  /* 0x00000000000c7919 */ /* 0x000ea20000002100 */
[----:B------:R-:W3:Y:S01]  /*0040*/  LDCU UR7, c[0x0][0x39c] ;  /* 0x00007380ff0777ac */ /* 0x000ee20008000800 */
[----:B------:R-:W4:Y:S04]  /*0050*/  S2R R13, SR_TID.Z ;  /* 0x00000000000d7919 */ /* 0x000f280000002300 */
[----:B------:R-:W5:Y:S08]  /*0060*/  LDC R7, c[0x0][0x3a4] ;  /* 0x0000e900ff077b82 */ /* 0x000f700000000800 */
[----:B------:R-:W-:Y:S01]  /*0070*/  S2UR UR5, SR_CTAID.X ;  /* 0x00000000000579c3 */ /* 0x000fe20000002500 */
[----:B0-----:R-:W-:-:S07]  /*0080*/  IABS R0, R9 ;  /* 0x0000000900007213 */ /* 0x001fce0000000000 */
[----:B------:R-:W-:Y:S01]  /*0090*/  S2UR UR6, SR_CTAID.Z ;  /* 0x00000000000679c3 */ /* 0x000fe20000002700 */
[----:B-1----:R-:W-:Y:S01]  /*00a0*/  IADD3 R4, PT, PT, -R8, UR4, RZ ;  /* 0x0000000408047c10 */ /* 0x002fe2000fffe1ff */
[----:B------:R-:W0:Y:S01]  /*00b0*/  I2F.RP R5, R0 ;  /* 0x0000000000057306 */ /* 0x000e220000209400 */
[----:B-----5:R-:W-:-:S05]  /*00c0*/  IMAD.IADD R6, R7, 0x1, -R8 ;  /* 0x0000000107067824 */ /* 0x020fca00078e0a08 */
[----:B------:R-:W1:Y:S01]  /*00d0*/  S2UR UR4, SR_CTAID.Y ;  /* 0x00000000000479c3 */ /* 0x000e620000002600 */
[----:B------:R-:W-:Y:S02]  /*00e0*/  IABS R10, R6 ;  /* 0x00000006000a7213 */ /* 0x000fe40000000000 */
[----:B------:R-:W-:Y:S01]  /*00f0*/  LOP3.LUT R6, R6, R9, RZ, 0x3c, !PT ;  /* 0x0000000906067212 */ /* 0x000fe200078e3cff */
[----:B0-----:R-:W0:Y:S03]  /*0100*/  MUFU.RCP R5, R5 ;  /* 0x0000000500057308 */ /* 0x001e260000001000 */
[----:B------:R-:W-:Y:S02]  /*0110*/  ISETP.GE.AND P1, PT, R6, RZ, PT ;  /* 0x000000ff0600720c */ /* 0x000fe40003f26270 */
[----:B0-----:R-:W-:Y:S02]  /*0120*/  IADD3 R2, PT, PT, R5, 0xffffffe, RZ ;  /* 0x0ffffffe05027810 */ /* 0x001fe40007ffe0ff */
[----:B------:R-:W-:-:S02]  /*0130*/  IABS R5, R4 ;  /* 0x0000000400057213 */ /* 0x000fc40000000000 */
[----:B------:R0:W5:Y:S01]  /*0140*/  F2I.FTZ.U32.TRUNC.NTZ R3, R2 ;  /* 0x0000000200037305 */ /* 0x000162000021f000 */
[----:B------:R-:W-:Y:S01]  /*0150*/  LOP3.LUT R4, R4, R9, RZ, 0x3c, !PT ;  /* 0x0000000904047212 */ /* 0x000fe200078e3cff */
[----:B0-----:R-:W-:Y:S01]  /*0160*/  HFMA2 R2, -RZ, RZ, 0, 0 ;  /* 0x00000000ff027431 */ /* 0x001fe200000001ff */
[----:B-----5:R-:W-:-:S05]  /*0170*/  IADD3 R11, PT, PT, RZ, -R3, RZ ;  /* 0x80000003ff0b7210 */ /* 0x020fca0007ffe0ff */
[----:B------:R-:W-:-:S04]  /*0180*/  IMAD R7, R11, R0, RZ ;  /* 0x000000000b077224 */ /* 0x000fc800078e02ff */
[----:B------:R-:W-:Y:S01]  /*0190*/  IMAD.HI.U32 R3, R3, R7, R2 ;  /* 0x0000000703037227 */ /* 0x000fe200078e0002 */
[----:B------:R-:W-:-:S05]  /*01a0*/  MOV R7, R10 ;  /* 0x0000000a00077202 */ /* 0x000fca0000000f00 */
[----:B------:R-:W-:-:S04]  /*01b0*/  IMAD.HI.U32 R2, R3, R7, RZ ;  /* 0x0000000703027227 */ /* 0x000fc800078e00ff */
[----:B------:R-:W-:Y:S02]  /*01c0*/  IMAD.MOV R10, RZ, RZ, -R2 ;  /* 0x000000ffff0a7224 */ /* 0x000fe400078e0a02 */
[----:B------:R-:W-:-:S04]  /*01d0*/  IMAD.HI.U32 R3, R3, R5, RZ ;  /* 0x0000000503037227 */ /* 0x000fc800078e00ff */
[----:B------:R-:W-:Y:S01]  /*01e0*/  IMAD R7, R0, R10, R7 ;  /* 0x0000000a00077224 */ /* 0x000fe200078e0207 */
[----:B------:R-:W-:-:S04]  /*01f0*/  IADD3 R10, PT, PT, -R3, RZ, RZ ;  /* 0x000000ff030a7210 */ /* 0x000fc80007ffe1ff */
[C---:B------:R-:W-:Y:S01]  /*0200*/  ISETP.GT.U32.AND P0, PT, R0.reuse, R7, PT ;  /* 0x000000070000720c */ /* 0x040fe20003f04070 */
[C---:B------:R-:W-:Y:S02]  /*0210*/  IMAD R5, R0.reuse, R10, R5 ;  /* 0x0000000a00057224 */ /* 0x040fe400078e0205 */
[----:B------:R-:W1:Y:S03]  /*0220*/  S2R R10, SR_TID.Y ;  /* 0x00000000000a7919 */ /* 0x000e660000002200 */
[----:B------:R-:W-:-:S07]  /*0230*/  ISETP.GT.U32.AND P2, PT, R0, R5, PT ;  /* 0x000000050000720c */ /* 0x000fce0003f44070 */
[-C--:B------:R-:W-:Y:S02]  /*0240*/  @!P0 IADD3 R7, PT, PT, R7, -R0.reuse, RZ ;  /* 0x8000000007078210 */ /* 0x080fe40007ffe0ff */
[----:B------:R-:W-:Y:S02]  /*0250*/  @!P0 IADD3 R2, PT, PT, R2, 0x1, RZ ;  /* 0x0000000102028810 */ /* 0x000fe40007ffe0ff */
[----:B------:R-:W-:Y:S02]  /*0260*/  ISETP.GE.U32.AND P3, PT, R7, R0, PT ;  /* 0x000000000700720c */ /* 0x000fe40003f66070 */
[----:B------:R-:W1:Y:S01]  /*0270*/  LDC R7, c[0x0][0x364] ;  /* 0x0000d900ff077b82 */ /* 0x000e620000000800 */
[----:B------:R-:W-:Y:S01]  /*0280*/  @!P2 IMAD.IADD R5, R5, 0x1, -R0 ;  /* 0x000000010505a824 */ /* 0x000fe200078e0a00 */
[----:B------:R-:W-:Y:S02]  /*0290*/  ISETP.GE.AND P0, PT, R4, RZ, PT ;  /* 0x000000ff0400720c */ /* 0x000fe40003f06270 */
[----:B------:R-:W-:-:S02]  /*02a0*/  @!P2 IADD3 R3, PT, PT, R3, 0x1, RZ ;  /* 0x000000010303a810 */ /* 0x000fc40007ffe0ff */
[----:B------:R-:W-:Y:S02]  /*02b0*/  ISETP.GE.U32.AND P4, PT, R5, R0, PT ;  /* 0x000000000500720c */ /* 0x000fe40003f86070 */
[----:B------:R-:W2:Y:S01]  /*02c0*/  LDC R11, c[0x0][0x360] ;  /* 0x0000d800ff0b7b82 */ /* 0x000ea20000000800 */
[----:B------:R-:W-:Y:S02]  /*02d0*/  ISETP.NE.AND P2, PT, R9, RZ, PT ;  /* 0x000000ff0900720c */ /* 0x000fe40003f45270 */
[----:B------:R-:W-:Y:S01]  /*02e0*/  @P3 VIADD R2, R2, 0x1 ;  /* 0x0000000102023836 */ /* 0x000fe20000000000 */
[----:B------:R-:W-:-:S03]  /*02f0*/  LOP3.LUT R5, RZ, R9, RZ, 0x33, !PT ;  /* 0x00000009ff057212 */ /* 0x000fc600078e33ff */
[----:B------:R-:W-:Y:S01]  /*0300*/  @!P1 IMAD.MOV R2, RZ, RZ, -R2 ;  /* 0x000000ffff029224 */ /* 0x000fe200078e0a02 */
[----:B------:R-:W4:Y:S03]  /*0310*/  LDC R6, c[0x0][0x368] ;  /* 0x0000da00ff067b82 */ /* 0x000f260000000800 */
[----:B------:R-:W-:-:S04]  /*0320*/  @P4 IADD3 R3, PT, PT, R3, 0x1, RZ ;  /* 0x0000000103034810 */ /* 0x000fc80007ffe0ff */
[----:B------:R-:W-:Y:S02]  /*0330*/  MOV R4, R3 ;  /* 0x0000000300047202 */ /* 0x000fe40000000f00 */
[----:B------:R-:W-:Y:S01]  /*0340*/  SEL R3, R5, R2, !P2 ;  /* 0x0000000205037207 */ /* 0x000fe20005000000 */
[----:B-1----:R-:W-:Y:S01]  /*0350*/  IMAD R2, R7, UR4, R10 ;  /* 0x0000000407027c24 */ /* 0x002fe2000f8e020a */
[----:B------:R-:W-:-:S04]  /*0360*/  @!P0 IADD3 R4, PT, PT, -R4, RZ, RZ ;  /* 0x000000ff04048210 */ /* 0x000fc80007ffe1ff */
[----:B------:R-:W-:Y:S01]  /*0370*/  SEL R5, R5, R4, !P2 ;  /* 0x0000000405057207 */ /* 0x000fe20005000000 */
[----:B--2---:R-:W-:-:S05]  /*0380*/  IMAD R0, R11, UR5, R12 ;  /* 0x000000050b007c24 */ /* 0x004fca000f8e020c */
[----:B------:R-:W-:Y:S01]  /*0390*/  ISETP.GT.AND P0, PT, R0, R3, PT ;  /* 0x000000030000720c */ /* 0x000fe20003f04270 */
[----:B----4-:R-:W-:-:S03]  /*03a0*/  IMAD R4, R6, UR6, R13 ;  /* 0x0000000606047c24 */ /* 0x010fc6000f8e020d */
[----:B------:R-:W-:-:S04]  /*03b0*/  ISETP.GT.OR P0, PT, R2, R5, P0 ;  /* 0x000000050200720c */ /* 0x000fc80000704670 */
[----:B---3--:R-:W-:-:S13]  /*03c0*/  ISETP.GE.OR P0, PT, R4, UR7, P0 ;  /* 0x0000000704007c0c */ /* 0x008fda0008706670 */
[----:B------:R-:W-:Y:S05]  /*03d0*/  @P0 EXIT ;  /* 0x000000000000094d */ /* 0x000fea0003800000 */
[----:B------:R-:W-:Y:S01]  /*03e0*/  ISETP.GE.AND P0, PT, R8, 0x1, PT ;  /* 0x000000010800780c */ /* 0x000fe20003f06270 */
[----:B------:R-:W0:Y:S01]  /*03f0*/  LDCU.64 UR6, c[0x0][0x358] ;  /* 0x00006b00ff0677ac */ /* 0x000e220008000a00 */
[----:B------:R-:W-:-:S11]  /*0400*/  MOV R18, RZ ;  /* 0x000000ff00127202 */ /* 0x000fd60000000f00 */
[----:B------:R-:W-:Y:S05]  /*0410*/  @!P0 BRA `(.L_x_1) ;  /* 0x00000008002c8947 */ /* 0x000fea0003800000 */
[----:B------:R-:W-:Y:S01]  /*0420*/  LOP3.LUT R5, R8, 0x7ffffff8, RZ, 0xc0, !PT ;  /* 0x7ffffff808057812 */ /* 0x000fe200078ec0ff */
[----:B------:R-:W-:Y:S01]  /*0430*/  IMAD R6, R0, R9, RZ ;  /* 0x0000000900067224 */ /* 0x000fe200078e02ff */
[----:B------:R-:W-:Y:S01]  /*0440*/  LOP3.LUT R7, R8, 0x7, RZ, 0xc0, !PT ;  /* 0x0000000708077812 */ /* 0x000fe200078ec0ff */
[----:B------:R-:W-:Y:S01]  /*0450*/  IMAD.MOV.U32 R18, RZ, RZ, RZ ;  /* 0x000000ffff127224 */ /* 0x000fe200078e00ff */
[----:B------:R-:W-:Y:S01]  /*0460*/  IADD3 R8, PT, PT, -R5, RZ, RZ ;  /* 0x000000ff05087210 */ /* 0x000fe20007ffe1ff */
[----:B------:R-:W-:-:S06]  /*0470*/  UMOV UR4, URZ ;  /* 0x000000ff00047c82 */ /* 0x000fcc0008000000 */
.L_x_7:
[----:B------:R-:W1:Y:S01]  /*0480*/  LDC.64 R10, c[0x0][0x3a8] ;  /* 0x0000ea00ff0a7b82 */ /* 0x000e620000000a00 */
[----:B------:R-:W2:Y:S01]  /*0490*/  LDCU UR5, c[0x0][0x3a4] ;  /* 0x00007480ff0577ac */ /* 0x000ea20008000800 */
[----:B------:R-:W-:Y:S01]  /*04a0*/  HFMA2 R22, -RZ, RZ, 0, 0 ;  /* 0x00000000ff167431 */ /* 0x000fe200000001ff */
[----:B-1----:R-:W-:Y:S01]  /*04b0*/  ISETP.GE.U32.AND P1, PT, R10, 0x8, PT ;  /* 0x000000080a00780c */ /* 0x002fe20003f26070 */
[----:B------:R-:W-:Y:S02]  /*04c0*/  IMAD R23, R2, R11, UR4 ;  /* 0x0000000402177e24 */ /* 0x000fe4000f8e020b */
[----:B------:R-:W-:Y:S01]  /*04d0*/  IMAD R11, R10, UR4, RZ ;  /* 0x000000040a0b7c24 */ /* 0x000fe2000f8e02ff */
[----:B------:R-:W-:Y:S01]  /*04e0*/  UIADD3 UR4, UPT, UPT, UR4, 0x1, URZ ;  /* 0x0000000104047890 */ /* 0x000fe2000fffe0ff */
[----:B--2---:R-:W-:-:S05]  /*04f0*/  IMAD R23, R23, UR5, R6 ;  /* 0x0000000517177c24 */ /* 0x004fca000f8e0206 */
[----:B------:R-:W-:-:S03]  /*0500*/  ISETP.NE.AND P0, PT, R10, UR4, PT ;  /* 0x000000040a007c0c */ /* 0x000fc6000bf05270 */
[----:B------:R-:W-:Y:S10]  /*0510*/  @!P1 BRA `(.L_x_2) ;  /* 0x0000000000c49947 */ /* 0x000ff40003800000 */
[----:B------:R-:W1:Y:S01]  /*0520*/  LDC.64 R12, c[0x0][0x390] ;  /* 0x0000e400ff0c7b82 */ /* 0x000e620000000a00 */
[----:B------:R-:W-:-:S07]  /*0530*/  IMAD.MOV.U32 R22, RZ, RZ, R8 ;  /* 0x000000ffff167224 */ /* 0x000fce00078e0008 */
[----:B------:R-:W2:Y:S01]  /*0540*/  LDC R27, c[0x0][0x39c] ;  /* 0x0000e700ff1b7b82 */ /* 0x000ea20000000800 */
[----:B-1----:R-:W-:-:S03]  /*0550*/  IMAD.WIDE.U32 R12, R11, 0x4, R12 ;  /* 0x000000040b0c7825 */ /* 0x002fc600078e000c */
[----:B------:R-:W-:Y:S01]  /*0560*/  IADD3 R19, P1, PT, R12, 0x10, RZ ;  /* 0x000000100c137810 */ /* 0x000fe20007f3e0ff */
[----:B--2---:R-:W-:-:S03]  /*0570*/  IMAD R9, R23, R27, R4 ;  /* 0x0000001b17097224 */ /* 0x004fc600078e0204 */
[----:B------:R-:W-:-:S09]  /*0580*/  IADD3.X R14, PT, PT, RZ, R13, RZ, P1, !PT ;  /* 0x0000000dff0e7210 */ /* 0x000fd20000ffe4ff */
.L_x_3:
[----:B------:R-:W1:Y:S01]  /*0590*/  LDC.64 R16, c[0x0][0x380] ;  /* 0x0000e000ff107b82 */ /* 0x000e620000000a00 */
[----:B------:R-:W-:Y:S01]  /*05a0*/  MOV R12, R19 ;  /* 0x00000013000c7202 */ /* 0x000fe20000000f00 */
[----:B------:R-:W-:-:S05]  /*05b0*/  IMAD.MOV.U32 R13, RZ, RZ, R14 ;  /* 0x000000ffff0d7224 */ /* 0x000fca00078e000e */
[----:B0-----:R-:W2:Y:S04]  /*05c0*/  LDG.E R21, desc[UR6][R12.64+-0x10] ;  /* 0xfffff0060c157981 */ /* 0x001ea8000c1e1900 */
[----:B------:R-:W3:Y:S04]  /*05d0*/  LDG.E R19, desc[UR6][R12.64+-0xc] ;  /* 0xfffff4060c137981 */ /* 0x000ee8000c1e1900 */
[----:B------:R-:W4:Y:S01]  /*05e0*/  LDG.E R28, desc[UR6][R12.64+-0x4] ;  /* 0xfffffc060c1c7981 */ /* 0x000f22000c1e1900 */
[----:B-1----:R-:W-:-:S05]  /*05f0*/  IMAD.WIDE R16, R9, 0x4, R16 ;  /* 0x0000000409107825 */ /* 0x002fca00078e0210 */
[----:B------:R0:W2:Y:S01]  /*0600*/  LDG.E R29, desc[UR6][R16.64] ;  /* 0x00000006101d7981 */ /* 0x0000a2000c1e1900 */
[----:B------:R-:W-:-:S04]  /*0610*/  IMAD.WIDE R14, R27, 0x4, R16 ;  /* 0x000000041b0e7825 */ /* 0x000fc800078e0210 */
[C---:B0-----:R-:W-:Y:S02]  /*0620*/  IMAD.WIDE R16, R27.reuse, 0x4, R14 ;  /* 0x000000041b107825 */ /* 0x041fe400078e020e */
[----:B------:R-:W3:Y:S02]  /*0630*/  LDG.E R14, desc[UR6][R14.64] ;  /* 0x000000060e0e7981 */ /* 0x000ee4000c1e1900 */
[----:B------:R-:W-:Y:S02]  /*0640*/  IMAD.WIDE R24, R27, 0x4, R16 ;  /* 0x000000041b187825 */ /* 0x000fe400078e0210 */
[----:B------:R3:W5:Y:S04]  /*0650*/  LDG.E R26, desc[UR6][R16.64] ;  /* 0x00000006101a7981 */ /* 0x000768000c1e1900 */
[----:B------:R-:W5:Y:S01]  /*0660*/  LDG.E R15, desc[UR6][R12.64+-0x8] ;  /* 0xfffff8060c0f7981 */ /* 0x000f62000c1e1900 */
[----:B--2---:R-:W-:-:S03]  /*0670*/  FFMA R18, R29, R21, R18 ;  /* 0x000000151d127223 */ /* 0x004fc60000000012 */
[----:B------:R-:W4:Y:S01]  /*0680*/  LDG.E R29, desc[UR6][R24.64] ;  /* 0x00000006181d7981 */ /* 0x000f22000c1e1900 */
[----:B------:R-:W-:-:S04]  /*0690*/  IMAD.WIDE R20, R27, 0x4, R24 ;  /* 0x000000041b147825 */ /* 0x000fc800078e0218 */
[----:B---3--:R-:W-:Y:S01]  /*06a0*/  FFMA R17, R14, R19, R18 ;  /* 0x000000130e117223 */ /* 0x008fe20000000012 */
[C---:B------:R-:W-:Y:S01]  /*06b0*/  IMAD.WIDE R18, R27.reuse, 0x4, R20 ;  /* 0x000000041b127825 */ /* 0x040fe200078e0214 */
[----:B------:R-:W2:Y:S04]  /*06c0*/  LDG.E R25, desc[UR6][R12.64+0x8] ;  /* 0x000008060c197981 */ /* 0x000ea8000c1e1900 */
[----:B------:R-:W3:Y:S01]  /*06d0*/  LDG.E R20, desc[UR6][R20.64] ;  /* 0x0000000614147981 */ /* 0x000ee2000c1e1900 */
[----:B-----5:R-:W-:Y:S01]  /*06e0*/  FFMA R16, R26, R15, R17 ;  /* 0x0000000f1a107223 */ /* 0x020fe20000000011 */
[----:B------:R-:W-:Y:S02]  /*06f0*/  IMAD.WIDE R14, R27, 0x4, R18 ;  /* 0x000000041b0e7825 */ /* 0x000fe400078e0212 */
[----:B------:R-:W3:Y:S04]  /*0700*/  LDG.E R26, desc[UR6][R12.64] ;  /* 0x000000060c1a7981 */ /* 0x000ee8000c1e1900 */
[----:B------:R0:W5:Y:S04]  /*0710*/  LDG.E R18, desc[UR6][R18.64] ;  /* 0x0000000612127981 */ /* 0x000168000c1e1900 */
[----:B------:R1:W2:Y:S04]  /*0720*/  LDG.E R24, desc[UR6][R14.64] ;  /* 0x000000060e187981 */ /* 0x0002a8000c1e1900 */
[----:B------:R-:W2:Y:S01]  /*0730*/  LDG.E R21, desc[UR6][R12.64+0xc] ;  /* 0x00000c060c157981 */ /* 0x000ea2000c1e1900 */
[----:B----4-:R-:W-:-:S03]  /*0740*/  FFMA R28, R29, R28, R16 ;  /* 0x0000001c1d1c7223 */ /* 0x010fc60000000010 */
[----:B------:R-:W5:Y:S01]  /*0750*/  LDG.E R29, desc[UR6][R12.64+0x4] ;  /* 0x000004060c1d7981 */ /* 0x000f62000c1e1900 */
[----:B------:R-:W-:-:S06]  /*0760*/  IMAD.WIDE R16, R27, 0x4, R14 ;  /* 0x000000041b107825 */ /* 0x000fcc00078e020e */
[----:B------:R-:W4:Y:S01]  /*0770*/  LDG.E R16, desc[UR6][R16.64] ;  /* 0x0000000610107981 */ /* 0x000f22000c1e1900 */
[----:B------:R-:W-:-:S04]  /*0780*/  IADD3 R22, PT, PT, R22, 0x8, RZ ;  /* 0x0000000816167810 */ /* 0x000fc80007ffe0ff */
[----:B------:R-:W-:Y:S01]  /*0790*/  ISETP.NE.AND P1, PT, R22, RZ, PT ;  /* 0x000000ff1600720c */ /* 0x000fe20003f25270 */
[----:B---3--:R-:W-:Y:S01]  /*07a0*/  FFMA R20, R20, R26, R28 ;  /* 0x0000001a14147223 */ /* 0x008fe2000000001c */
[----:B0-----:R-:W-:Y:S01]  /*07b0*/  IADD3 R19, P2, PT, R12, 0x20, RZ ;  /* 0x000000200c137810 */ /* 0x001fe20007f5e0ff */
[----:B------:R-:W-:-:S03]  /*07c0*/  IMAD R9, R27, 0x8, R9 ;  /* 0x000000081b097824 */ /* 0x000fc600078e0209 */
[----:B-1----:R-:W-:Y:S01]  /*07d0*/  IADD3.X R14, PT, PT, RZ, R13, RZ, P2, !PT ;  /* 0x0000000dff0e7210 */ /* 0x002fe200017fe4ff */
[----:B-----5:R-:W-:-:S04]  /*07e0*/  FFMA R29, R18, R29, R20 ;  /* 0x0000001d121d7223 */ /* 0x020fc80000000014 */
[----:B--2---:R-:W-:-:S04]  /*07f0*/  FFMA R25, R24, R25, R29 ;  /* 0x0000001918197223 */ /* 0x004fc8000000001d */
[----:B----4-:R-:W-:Y:S01]  /*0800*/  FFMA R18, R16, R21, R25 ;  /* 0x0000001510127223 */ /* 0x010fe20000000019 */
[----:B------:R-:W-:Y:S06]  /*0810*/  @P1 BRA `(.L_x_3) ;  /* 0xfffffffc005c1947 */ /* 0x000fec000383ffff */
[----:B------:R-:W-:-:S07]  /*0820*/  MOV R22, R5 ;  /* 0x0000000500167202 */ /* 0x000fce0000000f00 */
.L_x_2:
[----:B------:R-:W-:-:S13]  /*0830*/  ISETP.NE.AND P1, PT, R7, RZ, PT ;  /* 0x000000ff0700720c */ /* 0x000fda0003f25270 */
[----:B------:R-:W-:Y:S05]  /*0840*/  @!P1 BRA `(.L_x_4) ;  /* 0x00000004001c9947 */ /* 0x000fea0003800000 */
[----:B------:R-:W-:-:S04]  /*0850*/  IADD3 R9, PT, PT, R7, -0x1, RZ ;  /* 0xffffffff07097810 */ /* 0x000fc80007ffe0ff */
[----:B------:R-:W-:-:S13]  /*0860*/  ISETP.GE.U32.AND P1, PT, R9, 0x3, PT ;  /* 0x000000030900780c */ /* 0x000fda0003f26070 */
[----:B------:R-:W-:Y:S05]  /*0870*/  @!P1 BRA `(.L_x_5) ;  /* 0x0000000000749947 */ /* 0x000fea0003800000 */
[----:B------:R-:W1:Y:S01]  /*0880*/  LDC R9, c[0x0][0x39c] ;  /* 0x0000e700ff097b82 */ /* 0x000e620000000800 */
[----:B------:R-:W-:Y:S01]  /*0890*/  IMAD.IADD R14, R23, 0x1, R22 ;  /* 0x00000001170e7824 */ /* 0x000fe200078e0216 */
[CC--:B------:R-:W-:Y:S02]  /*08a0*/  IADD3 R25, PT, PT, R11.reuse, R22.reuse, RZ ;  /* 0x000000160b197210 */ /* 0x0c0fe40007ffe0ff */
[----:B------:R-:W-:-:S04]  /*08b0*/  IADD3 R19, P1, PT, R11, R22, RZ ;  /* 0x000000160b137210 */ /* 0x000fc80007f3e0ff */
[----:B------:R-:W2:Y:S01]  /*08c0*/  LDC.64 R20, c[0x0][0x380] ;  /* 0x0000e000ff147b82 */ /* 0x000ea20000000a00 */
[----:B------:R-:W-:-:S07]  /*08d0*/  IADD3.X R24, PT, PT, RZ, RZ, RZ, P1, !PT ;  /* 0x000000ffff187210 */ /* 0x000fce0000ffe4ff */
[----:B------:R-:W3:Y:S08]  /*08e0*/  LDC.64 R16, c[0x0][0x390] ;  /* 0x0000e400ff107b82 */ /* 0x000ef00000000a00 */
[----:B------:R-:W4:Y:S01]  /*08f0*/  LDC.64 R12, c[0x0][0x390] ;  /* 0x0000e400ff0c7b82 */ /* 0x000f220000000a00 */
[----:B-1----:R-:W-:-:S04]  /*0900*/  IMAD R15, R14, R9, R4 ;  /* 0x000000090e0f7224 */ /* 0x002fc800078e0204 */
[----:B--2---:R-:W-:-:S04]  /*0910*/  IMAD.WIDE R20, R15, 0x4, R20 ;  /* 0x000000040f147825 */ /* 0x004fc800078e0214 */
[----:B------:R-:W-:Y:S02]  /*0920*/  IMAD.WIDE R14, R9, 0x4, R20 ;  /* 0x00000004090e7825 */ /* 0x000fe400078e0214 */
[----:B0-----:R-:W2:Y:S02]  /*0930*/  LDG.E R21, desc[UR6][R20.64] ;  /* 0x0000000614157981 */ /* 0x001ea4000c1e1900 */
[----:B---3--:R-:W-:Y:S01]  /*0940*/  IMAD.WIDE.U32 R16, R25, 0x4, R16 ;  /* 0x0000000419107825 */ /* 0x008fe200078e0010 */
[----:B----4-:R-:W-:-:S05]  /*0950*/  LEA R12, P1, R19, R12, 0x2 ;  /* 0x0000000c130c7211 */ /* 0x010fca00078210ff */
[----:B------:R-:W2:Y:S01]  /*0960*/  LDG.E R17, desc[UR6][R16.64] ;  /* 0x0000000610117981 */ /* 0x000ea2000c1e1900 */
[----:B------:R-:W-:Y:S01]  /*0970*/  LEA.HI.X R13, R19, R13, R24, 0x2, P1 ;  /* 0x0000000d130d7211 */ /* 0x000fe200008f1418 */
[C---:B------:R-:W-:Y:S02]  /*0980*/  IMAD.WIDE R24, R9.reuse, 0x4, R14 ;  /* 0x0000000409187825 */ /* 0x040fe400078e020e */
[----:B------:R-:W3:Y:S04]  /*0990*/  LDG.E R14, desc[UR6][R14.64] ;  /* 0x000000060e0e7981 */ /* 0x000ee8000c1e1900 */
[----:B------:R-:W3:Y:S01]  /*09a0*/  LDG.E R19, desc[UR6][R12.64+0x4] ;  /* 0x000004060c137981 */ /* 0x000ee2000c1e1900 */
[----:B------:R-:W-:-:S03]  /*09b0*/  IMAD.WIDE R26, R9, 0x4, R24 ;  /* 0x00000004091a7825 */ /* 0x000fc600078e0218 */
[----:B------:R-:W4:Y:S04]  /*09c0*/  LDG.E R24, desc[UR6][R24.64] ;  /* 0x0000000618187981 */ /* 0x000f28000c1e1900 */
[----:B------:R-:W4:Y:S04]  /*09d0*/  LDG.E R9, desc[UR6][R12.64+0x8] ;  /* 0x000008060c097981 */ /* 0x000f28000c1e1900 */
[----:B------:R-:W5:Y:S04]  /*09e0*/  LDG.E R26, desc[UR6][R26.64] ;  /* 0x000000061a1a7981 */ /* 0x000f68000c1e1900 */
[----:B------:R-:W5:Y:S01]  /*09f0*/  LDG.E R28, desc[UR6][R12.64+0xc] ;  /* 0x00000c060c1c7981 */ /* 0x000f62000c1e1900 */
[----:B------:R-:W-:-:S02]  /*0a00*/  VIADD R22, R22, 0x4 ;  /* 0x0000000416167836 */ /* 0x000fc40000000000 */
[----:B--2---:R-:W-:-:S04]  /*0a10*/  FFMA R17, R21, R17, R18 ;  /* 0x0000001115117223 */ /* 0x004fc80000000012 */
[----:B---3--:R-:W-:-:S04]  /*0a20*/  FFMA R17, R14, R19, R17 ;  /* 0x000000130e117223 */ /* 0x008fc80000000011 */
[----:B----4-:R-:W-:-:S04]  /*0a30*/  FFMA R9, R24, R9, R17 ;  /* 0x0000000918097223 */ /* 0x010fc80000000011 */
[----:B-----5:R-:W-:-:S07]  /*0a40*/  FFMA R18, R26, R28, R9 ;  /* 0x0000001c1a127223 */ /* 0x020fce0000000009 */
.L_x_5:
[----:B------:R-:W-:-:S13]  /*0a50*/  LOP3.LUT P1, R9, R10, 0x3, RZ, 0xc0, !PT ;  /* 0x000000030a097812 */ /* 0x000fda000782c0ff */
[----:B------:R-:W-:Y:S05]  /*0a60*/  @!P1 BRA `(.L_x_4) ;  /* 0x0000000000949947 */ /* 0x000fea0003800000 */
[----:B------:R-:W-:Y:S02]  /*0a70*/  ISETP.NE.AND P1, PT, R9, 0x1, PT ;  /* 0x000000010900780c */ /* 0x000fe40003f25270 */
[----:B------:R-:W-:-:S04]  /*0a80*/  LOP3.LUT R10, R10, 0x1, RZ, 0xc0, !PT ;  /* 0x000000010a0a7812 */ /* 0x000fc800078ec0ff */
[----:B------:R-:W-:-:S07]  /*0a90*/  ISETP.NE.U32.AND P2, PT, R10, 0x1, PT ;  /* 0x000000010a00780c */ /* 0x000fce0003f45070 */
[----:B------:R-:W-:Y:S06]  /*0aa0*/  @!P1 BRA `(.L_x_6) ;  /* 0x0000000000549947 */ /* 0x000fec0003800000 */
[----:B------:R-:W1:Y:S01]  /*0ab0*/  LDC R21, c[0x0][0x39c] ;  /* 0x0000e700ff157b82 */ /* 0x000e620000000800 */
[-C--:B------:R-:W-:Y:S02]  /*0ac0*/  IADD3 R9, PT, PT, R23, R22.reuse, RZ ;  /* 0x0000001617097210 */ /* 0x080fe40007ffe0ff */
[CC--:B------:R-:W-:Y:S02]  /*0ad0*/  IADD3 R19, PT, PT, R11.reuse, R22.reuse, RZ ;  /* 0x000000160b137210 */ /* 0x0c0fe40007ffe0ff */
[----:B------:R-:W-:-:S03]  /*0ae0*/  IADD3 R10, P1, PT, R11, R22, RZ ;  /* 0x000000160b0a7210 */ /* 0x000fc60007f3e0ff */
[----:B------:R-:W2:Y:S08]  /*0af0*/  LDC.64 R16, c[0x0][0x380] ;  /* 0x0000e000ff107b82 */ /* 0x000eb00000000a00 */
[----:B------:R-:W3:Y:S08]  /*0b00*/  LDC.64 R14, c[0x0][0x390] ;  /* 0x0000e400ff0e7b82 */ /* 0x000ef00000000a00 */
[----:B------:R-:W4:Y:S01]  /*0b10*/  LDC.64 R12, c[0x0][0x390] ;  /* 0x0000e400ff0c7b82 */ /* 0x000f220000000a00 */
[----:B-1----:R-:W-:-:S04]  /*0b20*/  IMAD R9, R9, R21, R4 ;  /* 0x0000001509097224 */ /* 0x002fc800078e0204 */
[----:B--2---:R-:W-:Y:S01]  /*0b30*/  IMAD.WIDE R16, R9, 0x4, R16 ;  /* 0x0000000409107825 */ /* 0x004fe200078e0210 */
[----:B------:R-:W-:-:S03]  /*0b40*/  IADD3.X R9, PT, PT, RZ, RZ, RZ, P1, !PT ;  /* 0x000000ffff097210 */ /* 0x000fc60000ffe4ff */
[----:B---3--:R-:W-:-:S04]  /*0b50*/  IMAD.WIDE.U32 R14, R19, 0x4, R14 ;  /* 0x00000004130e7825 */ /* 0x008fc800078e000e */
[----:B------:R-:W-:Y:S02]  /*0b60*/  IMAD.WIDE R20, R21, 0x4, R16 ;  /* 0x0000000415147825 */ /* 0x000fe400078e0210 */
[----:B0-----:R-:W2:Y:S01]  /*0b70*/  LDG.E R14, desc[UR6][R14.64] ;  /* 0x000000060e0e7981 */ /* 0x001ea2000c1e1900 */
[----:B----4-:R-:W-:-:S03]  /*0b80*/  LEA R12, P1, R10, R12, 0x2 ;  /* 0x0000000c0a0c7211 */ /* 0x010fc600078210ff */
[----:B------:R-:W2:Y:S01]  /*0b90*/  LDG.E R17, desc[UR6][R16.64] ;  /* 0x0000000610117981 */ /* 0x000ea2000c1e1900 */
[----:B------:R-:W-:-:S03]  /*0ba0*/  LEA.HI.X R13, R10, R13, R9, 0x2, P1 ;  /* 0x0000000d0a0d7211 */ /* 0x000fc600008f1409 */
[----:B------:R-:W3:Y:S04]  /*0bb0*/  LDG.E R21, desc[UR6][R20.64] ;  /* 0x0000000614157981 */ /* 0x000ee8000c1e1900 */
[----:B------:R-:W3:Y:S01]  /*0bc0*/  LDG.E R12, desc[UR6][R12.64+0x4] ;  /* 0x000004060c0c7981 */ /* 0x000ee2000c1e1900 */
[----:B------:R-:W-:Y:S02]  /*0bd0*/  VIADD R22, R22, 0x2 ;  /* 0x0000000216167836 */ /* 0x000fe40000000000 */
[----:B--2---:R-:W-:-:S04]  /*0be0*/  FFMA R18, R17, R14, R18 ;  /* 0x0000000e11127223 */ /* 0x004fc80000000012 */
[----:B---3--:R-:W-:-:S07]  /*0bf0*/  FFMA R18, R21, R12, R18 ;  /* 0x0000000c15127223 */ /* 0x008fce0000000012 */
.L_x_6:
[----:B------:R-:W-:Y:S05]  /*0c00*/  @P2 BRA `(.L_x_4) ;  /* 0x00000000002c2947 */ /* 0x000fea0003800000 */
[----:B------:R-:W1:Y:S01]  /*0c10*/  LDC.64 R14, c[0x0][0x390] ;  /* 0x0000e400ff0e7b82 */ /* 0x000e620000000a00 */
[----:B------:R-:W2:Y:S01]  /*0c20*/  LDCU UR5, c[0x0][0x39c] ;  /* 0x00007380ff0577ac */ /* 0x000ea20008000800 */
[-C--:B------:R-:W-:Y:S02]  /*0c30*/  IADD3 R23, PT, PT, R23, R22.reuse, RZ ;  /* 0x0000001617177210 */ /* 0x080fe40007ffe0ff */
[----:B------:R-:W-:-:S04]  /*0c40*/  IADD3 R11, PT, PT, R11, R22, RZ ;  /* 0x000000160b0b7210 */ /* 0x000fc80007ffe0ff */
[----:B------:R-:W3:Y:S01]  /*0c50*/  LDC.64 R12, c[0x0][0x380] ;  /* 0x0000e000ff0c7b82 */ /* 0x000ee20000000a00 */
[----:B--2---:R-:W-:Y:S02]  /*0c60*/  IMAD R23, R23, UR5, R4 ;  /* 0x0000000517177c24 */ /* 0x004fe4000f8e0204 */
[----:B-1----:R-:W-:-:S06]  /*0c70*/  IMAD.WIDE.U32 R14, R11, 0x4, R14 ;  /* 0x000000040b0e7825 */ /* 0x002fcc00078e000e */
[----:B0-----:R-:W2:Y:S01]  /*0c80*/  LDG.E R14, desc[UR6][R14.64] ;  /* 0x000000060e0e7981 */ /* 0x001ea2000c1e1900 */
[----:B---3--:R-:W-:-:S06]  /*0c90*/  IMAD.WIDE R12, R23, 0x4, R12 ;  /* 0x00000004170c7825 */ /* 0x008fcc00078e020c */
[----:B------:R-:W2:Y:S02]  /*0ca0*/  LDG.E R13, desc[UR6][R12.64] ;  /* 0x000000060c0d7981 */ /* 0x000ea4000c1e1900 */
[----:B--2---:R-:W-:-:S07]  /*0cb0*/  FFMA R18, R13, R14, R18 ;  /* 0x0000000e0d127223 */ /* 0x004fce0000000012 */
.L_x_4:
[----:B------:R-:W-:Y:S05]  /*0cc0*/  @P0 BRA `(.L_x_7) ;  /* 0xfffffff400ec0947 */ /* 0x000fea000383ffff */
.L_x_1:
[----:B------:R-:W1:Y:S01]  /*0cd0*/  LDC.64 R6, c[0x0][0x388] ;  /* 0x0000e200ff067b82 */ /* 0x000e620000000a00 */
[----:B------:R-:W2:Y:S01]  /*0ce0*/  LDCU UR4, c[0x0][0x39c] ;  /* 0x00007380ff0477ac */ /* 0x000ea20008000800 */
[----:B------:R-:W-:-:S05]  /*0cf0*/  IMAD R3, R3, R2, R2 ;  /* 0x0000000203037224 */ /* 0x000fca00078e0202 */
[----:B------:R-:W-:-:S05]  /*0d00*/  IADD3 R3, PT, PT, R0, R3, RZ ;  /* 0x0000000300037210 */ /* 0x000fca0007ffe0ff */
[----:B--2---:R-:W-:-:S04]  /*0d10*/  IMAD R3, R3, UR4, R4 ;  /* 0x0000000403037c24 */ /* 0x004fc8000f8e0204 */
[----:B-1----:R-:W-:-:S05]  /*0d20*/  IMAD.WIDE R2, R3, 0x4, R6 ;  /* 0x0000000403027825 */ /* 0x002fca00078e0206 */
[----:B0-----:R-:W-:Y:S01]  /*0d30*/  STG.E desc[UR6][R2.64], R18 ;  /* 0x0000001202007986 */ /* 0x001fe2000c101906 */
[----:B------:R-:W-:Y:S05]  /*0d40*/  EXIT ;  /* 0x000000000000794d */ /* 0x000fea0003800000 */
.L_x_8:
        /* <DEDUP_REMOVED lines=11> */
.L_x_10:


//--------------------- .nv.shared.reserved.0     --------------------------
	.section	.nv.shared.reserved.0,"aw",@nobits
	.weak		__nv_reservedSMEM_offset_0_alias
	.size		__nv_reservedSMEM_offset_0_alias, 0, 64
	.other		__nv_reservedSMEM_offset_0_alias,@"STO_CUDA_RESERVED_SHARED STV_DEFAULT"
__nv_reservedSMEM_offset_0_alias:
	.zero		0
	.zero		64


//--------------------- .nv.constant0._Z14flatten_kernelPfS_iiii --------------------------
	.section	.nv.constant0._Z14flatten_kernelPfS_iiii,"a",@progbits
	.sectionflags	@""
	.align	4
.nv.constant0._Z14flatten_kernelPfS_iiii:
	.zero		928


//--------------------- .nv.constant0._Z13conv2d_kernelPfS_S_iiiiii --------------------------
	.section	.nv.constant0._Z13conv2d_kernelPfS_S_iiiiii,"a",@progbits
	.sectionflags	@""
	.align	4
.nv.constant0._Z13conv2d_kernelPfS_S_iiiiii:
	.zero		944


//--------------------- SYMBOLS --------------------------

	.type		.nv.reservedSmem.offset0,@object
	.size		.nv.reservedSmem.offset0,0x4
